	.headerflags	@"EF_CUDA_TEXMODE_UNIFIED EF_CUDA_64BIT_ADDRESS EF_CUDA_ACCELERATORS EF_CUDA_SM90 EF_CUDA_VIRTUAL_SM(EF_CUDA_SM90)"
	.elftype	@"ET_EXEC"


//--------------------- .nv.info                  --------------------------
	.section	.nv.info,"",@"SHT_CUDA_INFO"
	.align	4


	//----- nvinfo : EIATTR_REGCOUNT
	.align		4
        /*0000*/ 	.byte	0x04, 0x2f
        /*0002*/ 	.short	(.L_1 - .L_0)
	.align		4
.L_0:
        /*0004*/ 	.word	index@(triton_per_fused_div_mse_loss_21)
        /*0008*/ 	.word	0x0000000a


	//----- nvinfo : EIATTR_MIN_STACK_SIZE
	.align		4
.L_1:
        /*000c*/ 	.byte	0x04, 0x12
        /*000e*/ 	.short	(.L_3 - .L_2)
	.align		4
.L_2:
        /*0010*/ 	.word	index@(triton_per_fused_div_mse_loss_21)
        /*0014*/ 	.word	0x00000000


	//----- nvinfo : EIATTR_FRAME_SIZE
	.align		4
.L_3:
        /*0018*/ 	.byte	0x04, 0x11
        /*001a*/ 	.short	(.L_5 - .L_4)
	.align		4
.L_4:
        /*001c*/ 	.word	index@(triton_per_fused_div_mse_loss_21)
        /*0020*/ 	.word	0x00000000


	//----- nvinfo : EIATTR_MIN_STACK_SIZE
	.align		4
.L_5:
        /*0024*/ 	.byte	0x04, 0x12
        /*0026*/ 	.short	(.L_7 - .L_6)
	.align		4
.L_6:
        /*0028*/ 	.word	index@(triton_per_fused_div_mse_loss_21)
        /*002c*/ 	.word	0x00000000
.L_7:


//--------------------- .nv.info.triton_per_fused_div_mse_loss_21 --------------------------
	.section	.nv.info.triton_per_fused_div_mse_loss_21,"",@"SHT_CUDA_INFO"
	.sectionflags	@""
	.align	4


	//----- nvinfo : EIATTR_CUDA_API_VERSION
	.align		4
        /*0000*/ 	.byte	0x04, 0x37
        /*0002*/ 	.short	(.L_9 - .L_8)
.L_8:
        /*0004*/ 	.word	0x0000007c


	//----- nvinfo : EIATTR_KPARAM_INFO
	.align		4
.L_9:
        /*0008*/ 	.byte	0x04, 0x17
        /*000a*/ 	.short	(.L_11 - .L_10)
.L_10:
        /*000c*/ 	.word	0x00000000
        /*0010*/ 	.short	0x0002
        /*0012*/ 	.short	0x0010
        /*0014*/ 	.byte	0x00, 0xf0, 0x11, 0x00


	//----- nvinfo : EIATTR_KPARAM_INFO
	.align		4
.L_11:
        /*0018*/ 	.byte	0x04, 0x17
        /*001a*/ 	.short	(.L_13 - .L_12)
.L_12:
        /*001c*/ 	.word	0x00000000
        /*0020*/ 	.short	0x0001
        /*0022*/ 	.short	0x0008
        /*0024*/ 	.byte	0x00, 0xf4, 0x21, 0x00


	//----- nvinfo : EIATTR_KPARAM_INFO
	.align		4
.L_13:
        /*0028*/ 	.byte	0x04, 0x17
        /*002a*/ 	.short	(.L_15 - .L_14)
.L_14:
        /*002c*/ 	.word	0x00000000
        /*0030*/ 	.short	0x0000
        /*0032*/ 	.short	0x0000
        /*0034*/ 	.byte	0x00, 0xf4, 0x21, 0x00


	//----- nvinfo : EIATTR_SPARSE_MMA_MASK
	.align		4
.L_15:
        /*0038*/ 	.byte	0x03, 0x50
        /*003a*/ 	.short	0x0000


	//----- nvinfo : EIATTR_MAXREG_COUNT
	.align		4
        /*003c*/ 	.byte	0x03, 0x1b
        /*003e*/ 	.short	0x00ff


	//----- nvinfo : EIATTR_COOP_GROUP_MASK_REGIDS
	.align		4
        /*0040*/ 	.byte	0x04, 0x29
        /*0042*/ 	.short	(.L_17 - .L_16)


	//   ....[0]....
.L_16:
        /*0044*/ 	.word	0xffffffff


	//   ....[1]....
        /*0048*/ 	.word	0xffffffff


	//   ....[2]....
        /*004c*/ 	.word	0xffffffff


	//----- nvinfo : EIATTR_COOP_GROUP_INSTR_OFFSETS
	.align		4
.L_17:
        /*0050*/ 	.byte	0x04, 0x28
        /*0052*/ 	.short	(.L_19 - .L_18)


	//   ....[0]....
.L_18:
        /*0054*/ 	.word	0x00000080


	//   ....[1]....
        /*0058*/ 	.word	0x000000a0


	//   ....[2]....
        /*005c*/ 	.word	0x000000c0


	//----- nvinfo : EIATTR_EXIT_INSTR_OFFSETS
	.align		4
.L_19:
        /*0060*/ 	.byte	0x04, 0x1c
        /*0062*/ 	.short	(.L_21 - .L_20)


	//   ....[0]....
.L_20:
        /*0064*/ 	.word	0x000000d0


	//   ....[1]....
        /*0068*/ 	.word	0x00000110


	//----- nvinfo : EIATTR_REQNTID
	.align		4
.L_21:
        /*006c*/ 	.byte	0x04, 0x10
        /*006e*/ 	.short	(.L_23 - .L_22)
.L_22:
        /*0070*/ 	.word	0x00000040
        /*0074*/ 	.word	0x00000001
        /*0078*/ 	.word	0x00000001


	//----- nvinfo : EIATTR_CBANK_PARAM_SIZE
	.align		4
.L_23:
        /*007c*/ 	.byte	0x03, 0x19
        /*007e*/ 	.short	0x0014


	//----- nvinfo : EIATTR_PARAM_CBANK
	.align		4
        /*0080*/ 	.byte	0x04, 0x0a
        /*0082*/ 	.short	(.L_25 - .L_24)
	.align		4
.L_24:
        /*0084*/ 	.word	index@(.nv.constant0.triton_per_fused_div_mse_loss_21)
        /*0088*/ 	.short	0x0210
        /*008a*/ 	.short	0x0014


	//----- nvinfo : EIATTR_SW_WAR
	.align		4
.L_25:
        /*008c*/ 	.byte	0x04, 0x36
        /*008e*/ 	.short	(.L_27 - .L_26)
.L_26:
        /*0090*/ 	.word	0x00000008
.L_27:


//--------------------- .nv.callgraph             --------------------------
	.section	.nv.callgraph,"",@"SHT_CUDA_CALLGRAPH"
	.align	4
	.sectionentsize	8
	.align		4
        /*0000*/ 	.word	0x00000000
	.align		4
        /*0004*/ 	.word	0xffffffff
	.align		4
        /*0008*/ 	.word	0x00000000
	.align		4
        /*000c*/ 	.word	0xfffffffe
	.align		4
        /*0010*/ 	.word	0x00000000
	.align		4
        /*0014*/ 	.word	0xfffffffd
	.align		4
        /*0018*/ 	.word	0x00000000
	.align		4
        /*001c*/ 	.word	0xfffffffc


//--------------------- .text.triton_per_fused_div_mse_loss_21 --------------------------
	.section	.text.triton_per_fused_div_mse_loss_21,"ax",@progbits
	.align	128
        .global         triton_per_fused_div_mse_loss_21
        .type           triton_per_fused_div_mse_loss_21,@function
        .size           triton_per_fused_div_mse_loss_21,(.L_x_1 - triton_per_fused_div_mse_loss_21)
        .other          triton_per_fused_div_mse_loss_21,@"STO_CUDA_ENTRY STV_DEFAULT"
triton_per_fused_div_mse_loss_21:
.text.triton_per_fused_div_mse_loss_21:
[----:B------:R-:W0:Y:S02]  /*0000*/  LDC R1, c[0x0][0x28] ;  /* 0x00000a00ff017b82 */ /* 0x000e240000000800 */
[----:B------:R-:W1:Y:S01]  /*0010*/  S2R R4, SR_TID.X ;  /* 0x0000000000047919 */ /* 0x000e620000002100 */
[----:B------:R-:W2:Y:S01]  /*0020*/  LDC.64 R2, c[0x0][0x210] ;  /* 0x00008400ff027b82 */ /* 0x000ea20000000a00 */
[----:B------:R-:W-:Y:S01]  /*0030*/  ULDC.64 UR4, c[0x0][0x208] ;  /* 0x0000820000047ab9 */ /* 0x000fe20000000a00 */
[----:B-1----:R-:W-:-:S05]  /*0040*/  LOP3.LUT R5, R4, 0x7, RZ, 0xc0, !PT ;  /* 0x0000000704057812 */ /* 0x002fca00078ec0ff */
[----:B--2---:R-:W-:-:S06]  /*0050*/  IMAD.WIDE.U32 R2, R5, 0x4, R2 ;  /* 0x0000000405027825 */ /* 0x004fcc00078e0002 */
[----:B------:R-:W2:Y:S01]  /*0060*/  LDG.E R2, desc[UR4][R2.64] ;  /* 0x0000000402027981 */ /* 0x000ea2000c1e1900 */
[----:B------:R-:W-:-:S03]  /*0070*/  LOP3.LUT P0, RZ, R4, 0x3f, RZ, 0xc0, !PT ;  /* 0x0000003f04ff7812 */ /* 0x000fc6000780c0ff */
[----:B--2---:R-:W1:Y:S02]  /*0080*/  SHFL.BFLY PT, R5, R2, 0x4, 0x1f ;  /* 0x0c801f0002057f89 */ /* 0x004e6400000e0000 */
[----:B-1----:R-:W-:-:S05]  /*0090*/  FADD R5, R2, R5 ;  /* 0x0000000502057221 */ /* 0x002fca0000000000 */
[----:B------:R-:W1:Y:S02]  /*00a0*/  SHFL.BFLY PT, R0, R5, 0x2, 0x1f ;  /* 0x0c401f0005007f89 */ /* 0x000e6400000e0000 */
[----:B-1----:R-:W-:-:S05]  /*00b0*/  FADD R0, R5, R0 ;  /* 0x0000000005007221 */ /* 0x002fca0000000000 */
[----:B------:R1:W2:Y:S01]  /*00c0*/  SHFL.BFLY PT, R7, R0, 0x1, 0x1f ;  /* 0x0c201f0000077f89 */ /* 0x0002a200000e0000 */
[----:B------:R-:W-:Y:S05]  /*00d0*/  @P0 EXIT ;  /* 0x000000000000094d */ /* 0x000fea0003800000 */
[----:B------:R-:W0:Y:S01]  /*00e0*/  LDC.64 R2, c[0x0][0x218] ;  /* 0x00008600ff027b82 */ /* 0x000e220000000a00 */
[----:B--2---:R-:W-:-:S05]  /*00f0*/  FADD R7, R0, R7 ;  /* 0x0000000700077221 */ /* 0x004fca0000000000 */
[----:B0-----:R-:W-:Y:S01]  /*0100*/  STG.E desc[UR4][R2.64], R7 ;  /* 0x0000000702007986 */ /* 0x001fe2000c101904 */
[----:B------:R-:W-:Y:S05]  /*0110*/  EXIT ;  /* 0x000000000000794d */ /* 0x000fea0003800000 */
.L_x_0:
[----:B------:R-:W-:-:S00]  /*0120*/  BRA `(.L_x_0) ;  /* 0xfffffffc00fc7947 */ /* 0x000fc0000383ffff */
[----:B------:R-:W-:-:S00]  /*0130*/  NOP ;  /* 0x0000000000007918 */ /* 0x000fc00000000000 */
        /* <DEDUP_REMOVED lines=12> */
.L_x_1:


//--------------------- .nv.constant0.triton_per_fused_div_mse_loss_21 --------------------------
	.section	.nv.constant0.triton_per_fused_div_mse_loss_21,"a",@progbits
	.sectionflags	@""
	.align	4
.nv.constant0.triton_per_fused_div_mse_loss_21:
	.zero		548
